//
// Generated by NVIDIA NVVM Compiler
//
// Compiler Build ID: CL-36424714
// Cuda compilation tools, release 13.0, V13.0.88
// Based on NVVM 20.0.0
//

.version 9.0
.target sm_100
.address_size 64

	// .globl	_Z7addvecsPfS_S_i

.visible .entry _Z7addvecsPfS_S_i(
	.param .u64 .ptr .align 1 _Z7addvecsPfS_S_i_param_0,
	.param .u64 .ptr .align 1 _Z7addvecsPfS_S_i_param_1,
	.param .u64 .ptr .align 1 _Z7addvecsPfS_S_i_param_2,
	.param .u32 _Z7addvecsPfS_S_i_param_3
)
{
	.reg .pred 	%p<2>;
	.reg .b32 	%r<6>;
	.reg .b32 	%f<4>;
	.reg .b64 	%rd<11>;

	ld.param.u64 	%rd1, [_Z7addvecsPfS_S_i_param_0];
	ld.param.u64 	%rd2, [_Z7addvecsPfS_S_i_param_1];
	ld.param.u64 	%rd3, [_Z7addvecsPfS_S_i_param_2];
	ld.param.u32 	%r2, [_Z7addvecsPfS_S_i_param_3];
	mov.u32 	%r3, %ctaid.x;
	mov.u32 	%r4, %ntid.x;
	mov.u32 	%r5, %tid.x;
	mad.lo.s32 	%r1, %r3, %r4, %r5;
	setp.ge.s32 	%p1, %r1, %r2;
	@%p1 bra 	$L__BB0_2;
	cvta.to.global.u64 	%rd4, %rd1;
	cvta.to.global.u64 	%rd5, %rd2;
	cvta.to.global.u64 	%rd6, %rd3;
	mul.wide.s32 	%rd7, %r1, 4;
	add.s64 	%rd8, %rd4, %rd7;
	ld.global.f32 	%f1, [%rd8];
	add.s64 	%rd9, %rd5, %rd7;
	ld.global.f32 	%f2, [%rd9];
	add.f32 	%f3, %f1, %f2;
	add.s64 	%rd10, %rd6, %rd7;
	st.global.f32 	[%rd10], %f3;
$L__BB0_2:
	ret;

}


// ===== COMPILED SASS (sm_100) =====

	.target	sm_100

	.elftype	@"ET_EXEC"


//--------------------- .note.nv.tkinfo           --------------------------
	.section	.note.nv.tkinfo,"",@"SHT_NOTE"
	.sectionflags	@"SHF_NOTE_NV_TKINFO"
	.tkinfo
        /*0018*/ 	.word	0x00000002
        /*0030*/ 	.string	""
        /*0030*/ 	.string	"ptxas"
        /*0030*/ 	.string	"Cuda compilation tools, release 13.0, V13.0.88"
        /*0030*/ 	.string	"Build cuda_13.0.r13.0/compiler.36424714_0"
        /*0030*/ 	.string	"-arch sm_100 -m 64 "



//--------------------- .note.nv.cuinfo           --------------------------
	.section	.note.nv.cuinfo,"",@"SHT_NOTE"
	.sectionflags	@"SHF_NOTE_NV_CUINFO"
        /*0018*/ 	.short	0x0002
        /*001a*/ 	.short	0x0064
        /*001c*/ 	.short	0x0082
	.zero		2


//--------------------- .nv.info                  --------------------------
	.section	.nv.info,"",@"SHT_CUDA_INFO"
	.align	4


	//----- nvinfo : EIATTR_REGCOUNT
	.align		4
        /*0000*/ 	.byte	0x04, 0x2f
        /*0002*/ 	.short	(.L_1 - .L_0)
	.align		4
.L_0:
        /*0004*/ 	.word	index@(_Z7addvecsPfS_S_i)
        /*0008*/ 	.word	0x0000000c


	//----- nvinfo : EIATTR_FRAME_SIZE
	.align		4
.L_1:
        /*000c*/ 	.byte	0x04, 0x11
        /*000e*/ 	.short	(.L_3 - .L_2)
	.align		4
.L_2:
        /*0010*/ 	.word	index@(_Z7addvecsPfS_S_i)
        /*0014*/ 	.word	0x00000000


	//----- nvinfo : EIATTR_MIN_STACK_SIZE
	.align		4
.L_3:
        /*0018*/ 	.byte	0x04, 0x12
        /*001a*/ 	.short	(.L_5 - .L_4)
	.align		4
.L_4:
        /*001c*/ 	.word	index@(_Z7addvecsPfS_S_i)
        /*0020*/ 	.word	0x00000000
.L_5:


//--------------------- .nv.compat                --------------------------
	.section	.nv.compat,"",@"SHT_CUDA_COMPAT_INFO"
	.align	4
        /*0000*/ 	.byte	0x02, 0x09, 0x00, 0x00, 0x02, 0x02, 0x01, 0x00, 0x02, 0x05, 0x05, 0x00, 0x03, 0x07, 0x01, 0x01
        /*0010*/ 	.byte	0x02, 0x03, 0x00, 0x00, 0x02, 0x06, 0x01, 0x00, 0x04, 0x0b, 0x08, 0x00, 0x09, 0x00, 0x00, 0x00
        /*0020*/ 	.byte	0x00, 0x00, 0x00, 0x00


//--------------------- .nv.info._Z7addvecsPfS_S_i --------------------------
	.section	.nv.info._Z7addvecsPfS_S_i,"",@"SHT_CUDA_INFO"
	.sectionflags	@""
	.align	4


	//----- nvinfo : EIATTR_CUDA_API_VERSION
	.align		4
        /*0000*/ 	.byte	0x04, 0x37
        /*0002*/ 	.short	(.L_7 - .L_6)
.L_6:
        /*0004*/ 	.word	0x00000082


	//----- nvinfo : EIATTR_KPARAM_INFO
	.align		4
.L_7:
        /*0008*/ 	.byte	0x04, 0x17
        /*000a*/ 	.short	(.L_9 - .L_8)
.L_8:
        /*000c*/ 	.word	0x00000000
        /*0010*/ 	.short	0x0003
        /*0012*/ 	.short	0x0018
        /*0014*/ 	.byte	0x00, 0xf0, 0x11, 0x00


	//----- nvinfo : EIATTR_KPARAM_INFO
	.align		4
.L_9:
        /*0018*/ 	.byte	0x04, 0x17
        /*001a*/ 	.short	(.L_11 - .L_10)
.L_10:
        /*001c*/ 	.word	0x00000000
        /*0020*/ 	.short	0x0002
        /*0022*/ 	.short	0x0010
        /*0024*/ 	.byte	0x00, 0xf5, 0x21, 0x00


	//----- nvinfo : EIATTR_KPARAM_INFO
	.align		4
.L_11:
        /*0028*/ 	.byte	0x04, 0x17
        /*002a*/ 	.short	(.L_13 - .L_12)
.L_12:
        /*002c*/ 	.word	0x00000000
        /*0030*/ 	.short	0x0001
        /*0032*/ 	.short	0x0008
        /*0034*/ 	.byte	0x00, 0xf5, 0x21, 0x00


	//----- nvinfo : EIATTR_KPARAM_INFO
	.align		4
.L_13:
        /*0038*/ 	.byte	0x04, 0x17
        /*003a*/ 	.short	(.L_15 - .L_14)
.L_14:
        /*003c*/ 	.word	0x00000000
        /*0040*/ 	.short	0x0000
        /*0042*/ 	.short	0x0000
        /*0044*/ 	.byte	0x00, 0xf5, 0x21, 0x00


	//----- nvinfo : EIATTR_SPARSE_MMA_MASK
	.align		4
.L_15:
        /*0048*/ 	.byte	0x03, 0x50
        /*004a*/ 	.short	0x0000


	//----- nvinfo : EIATTR_MAXREG_COUNT
	.align		4
        /*004c*/ 	.byte	0x03, 0x1b
        /*004e*/ 	.short	0x00ff


	//----- nvinfo : EIATTR_MERCURY_ISA_VERSION
	.align		4
        /*0050*/ 	.byte	0x03, 0x5f
        /*0052*/ 	.short	0x0101


	//----- nvinfo : EIATTR_VRC_CTA_INIT_COUNT
	.align		4
        /*0054*/ 	.byte	0x02, 0x4a
	.zero		1
	.zero		1


	//----- nvinfo : EIATTR_EXIT_INSTR_OFFSETS
	.align		4
        /*0058*/ 	.byte	0x04, 0x1c
        /*005a*/ 	.short	(.L_17 - .L_16)


	//   ....[0]....
.L_16:
        /*005c*/ 	.word	0x00000070


	//   ....[1]....
        /*0060*/ 	.word	0x00000130


	//----- nvinfo : EIATTR_CBANK_PARAM_SIZE
	.align		4
.L_17:
        /*0064*/ 	.byte	0x03, 0x19
        /*0066*/ 	.short	0x001c


	//----- nvinfo : EIATTR_PARAM_CBANK
	.align		4
        /*0068*/ 	.byte	0x04, 0x0a
        /*006a*/ 	.short	(.L_19 - .L_18)
	.align		4
.L_18:
        /*006c*/ 	.word	index@(.nv.constant0._Z7addvecsPfS_S_i)
        /*0070*/ 	.short	0x0380
        /*0072*/ 	.short	0x001c


	//----- nvinfo : EIATTR_SW_WAR
	.align		4
.L_19:
        /*0074*/ 	.byte	0x04, 0x36
        /*0076*/ 	.short	(.L_21 - .L_20)
.L_20:
        /*0078*/ 	.word	0x00000008
.L_21:


//--------------------- .nv.callgraph             --------------------------
	.section	.nv.callgraph,"",@"SHT_CUDA_CALLGRAPH"
	.align	4
	.sectionentsize	8
	.align		4
        /*0000*/ 	.word	0x00000000
	.align		4
        /*0004*/ 	.word	0xffffffff
	.align		4
        /*0008*/ 	.word	0x00000000
	.align		4
        /*000c*/ 	.word	0xfffffffe
	.align		4
        /*0010*/ 	.word	0x00000000
	.align		4
        /*0014*/ 	.word	0xfffffffd
	.align		4
        /*0018*/ 	.word	0x00000000
	.align		4
        /*001c*/ 	.word	0xfffffffc


//--------------------- .text._Z7addvecsPfS_S_i   --------------------------
	.section	.text._Z7addvecsPfS_S_i,"ax",@progbits
	.align	128
        .global         _Z7addvecsPfS_S_i
        .type           _Z7addvecsPfS_S_i,@function
        .size           _Z7addvecsPfS_S_i,(.L_x_1 - _Z7addvecsPfS_S_i)
        .other          _Z7addvecsPfS_S_i,@"STO_CUDA_ENTRY STV_DEFAULT"
_Z7addvecsPfS_S_i:
.text._Z7addvecsPfS_S_i:
[----:B------:R-:W-:Y:S01]  /*0000*/  LDC R1, c[0x0][0x37c] ;  /* 0x0000df00ff017b82 */ /* 0x000fe20000000800 */
[----:B------:R-:W0:Y:S07]  /*0010*/  S2R R0, SR_TID.X ;  /* 0x0000000000007919 */ /* 0x000e2e0000002100 */
[----:B------:R-:W0:Y:S01]  /*0020*/  S2UR UR4, SR_CTAID.X ;  /* 0x00000000000479c3 */ /* 0x000e220000002500 */
[----:B------:R-:W1:Y:S07]  /*0030*/  LDCU UR5, c[0x0][0x398] ;  /* 0x00007300ff0577ac */ /* 0x000e6e0008000800 */
[----:B------:R-:W0:Y:S02]  /*0040*/  LDC R9, c[0x0][0x360] ;  /* 0x0000d800ff097b82 */ /* 0x000e240000000800 */
[----:B0-----:R-:W-:-:S05]  /*0050*/  IMAD R9, R9, UR4, R0 ;  /* 0x0000000409097c24 */ /* 0x001fca000f8e0200 */
[----:B-1----:R-:W-:-:S13]  /*0060*/  ISETP.GE.AND P0, PT, R9, UR5, PT ;  /* 0x0000000509007c0c */ /* 0x002fda000bf06270 */
[----:B------:R-:W-:Y:S05]  /*0070*/  @P0 EXIT ;  /* 0x000000000000094d */ /* 0x000fea0003800000 */
[----:B------:R-:W0:Y:S01]  /*0080*/  LDC.64 R2, c[0x0][0x380] ;  /* 0x0000e000ff027b82 */ /* 0x000e220000000a00 */
[----:B------:R-:W1:Y:S07]  /*0090*/  LDCU.64 UR4, c[0x0][0x358] ;  /* 0x00006b00ff0477ac */ /* 0x000e6e0008000a00 */
[----:B------:R-:W2:Y:S08]  /*00a0*/  LDC.64 R4, c[0x0][0x388] ;  /* 0x0000e200ff047b82 */ /* 0x000eb00000000a00 */
[----:B------:R-:W3:Y:S01]  /*00b0*/  LDC.64 R6, c[0x0][0x390] ;  /* 0x0000e400ff067b82 */ /* 0x000ee20000000a00 */
[----:B0-----:R-:W-:-:S06]  /*00c0*/  IMAD.WIDE R2, R9, 0x4, R2 ;  /* 0x0000000409027825 */ /* 0x001fcc00078e0202 */
[----:B-1----:R-:W4:Y:S01]  /*00d0*/  LDG.E R2, desc[UR4][R2.64] ;  /* 0x0000000402027981 */ /* 0x002f22000c1e1900 */
[----:B--2---:R-:W-:-:S06]  /*00e0*/  IMAD.WIDE R4, R9, 0x4, R4 ;  /* 0x0000000409047825 */ /* 0x004fcc00078e0204 */
[----:B------:R-:W4:Y:S01]  /*00f0*/  LDG.E R5, desc[UR4][R4.64] ;  /* 0x0000000404057981 */ /* 0x000f22000c1e1900 */
[----:B---3--:R-:W-:-:S04]  /*0100*/  IMAD.WIDE R6, R9, 0x4, R6 ;  /* 0x0000000409067825 */ /* 0x008fc800078e0206 */
[----:B----4-:R-:W-:-:S05]  /*0110*/  FADD R9, R2, R5 ;  /* 0x0000000502097221 */ /* 0x010fca0000000000 */
[----:B------:R-:W-:Y:S01]  /*0120*/  STG.E desc[UR4][R6.64], R9 ;  /* 0x0000000906007986 */ /* 0x000fe2000c101904 */
[----:B------:R-:W-:Y:S05]  /*0130*/  EXIT ;  /* 0x000000000000794d */ /* 0x000fea0003800000 */
.L_x_0:
[----:B------:R-:W-:-:S00]  /*0140*/  BRA `(.L_x_0) ;  /* 0xfffffffc00fc7947 */ /* 0x000fc0000383ffff */
[----:B------:R-:W-:-:S00]  /*0150*/  NOP ;  /* 0x0000000000007918 */ /* 0x000fc00000000000 */
        /* <DEDUP_REMOVED lines=10> */
.L_x_1:


//--------------------- .nv.shared.reserved.0     --------------------------
	.section	.nv.shared.reserved.0,"aw",@nobits
	.weak		__nv_reservedSMEM_offset_0_alias
	.size		__nv_reservedSMEM_offset_0_alias, 0, 64
	.other		__nv_reservedSMEM_offset_0_alias,@"STO_CUDA_RESERVED_SHARED STV_DEFAULT"
__nv_reservedSMEM_offset_0_alias:
	.zero		0
	.zero		64


//--------------------- .nv.constant0._Z7addvecsPfS_S_i --------------------------
	.section	.nv.constant0._Z7addvecsPfS_S_i,"a",@progbits
	.sectionflags	@""
	.align	4
.nv.constant0._Z7addvecsPfS_S_i:
	.zero		924


//--------------------- SYMBOLS --------------------------

	.type		.nv.reservedSmem.offset0,@object
	.size		.nv.reservedSmem.offset0,0x4
